//
// Generated by NVIDIA NVVM Compiler
//
// Compiler Build ID: CL-36424714
// Cuda compilation tools, release 13.0, V13.0.88
// Based on NVVM 20.0.0
//

.version 9.0
.target sm_100
.address_size 64

	// .globl	MergerHelper1

.visible .entry MergerHelper1(
	.param .u64 .ptr .align 1 MergerHelper1_param_0,
	.param .u64 .ptr .align 1 MergerHelper1_param_1,
	.param .u64 .ptr .align 1 MergerHelper1_param_2,
	.param .u64 .ptr .align 1 MergerHelper1_param_3,
	.param .u64 .ptr .align 1 MergerHelper1_param_4,
	.param .u64 .ptr .align 1 MergerHelper1_param_5,
	.param .u64 .ptr .align 1 MergerHelper1_param_6,
	.param .u64 .ptr .align 1 MergerHelper1_param_7,
	.param .u32 MergerHelper1_param_8,
	.param .u32 MergerHelper1_param_9,
	.param .u32 MergerHelper1_param_10
)
{
	.reg .pred 	%p<30>;
	.reg .b32 	%r<42>;
	.reg .b64 	%rd<57>;
	.reg .b64 	%fd<46>;

	ld.param.u64 	%rd19, [MergerHelper1_param_0];
	ld.param.u64 	%rd20, [MergerHelper1_param_1];
	ld.param.u64 	%rd21, [MergerHelper1_param_2];
	ld.param.u64 	%rd22, [MergerHelper1_param_3];
	ld.param.u64 	%rd23, [MergerHelper1_param_4];
	ld.param.u64 	%rd24, [MergerHelper1_param_5];
	ld.param.u64 	%rd17, [MergerHelper1_param_6];
	ld.param.u64 	%rd18, [MergerHelper1_param_7];
	ld.param.u32 	%r20, [MergerHelper1_param_8];
	ld.param.u32 	%r22, [MergerHelper1_param_9];
	ld.param.u32 	%r21, [MergerHelper1_param_10];
	cvta.to.global.u64 	%rd1, %rd22;
	cvta.to.global.u64 	%rd2, %rd20;
	cvta.to.global.u64 	%rd3, %rd21;
	cvta.to.global.u64 	%rd4, %rd19;
	cvta.to.global.u64 	%rd5, %rd24;
	cvta.to.global.u64 	%rd6, %rd23;
	mov.u32 	%r23, %ctaid.x;
	mov.u32 	%r24, %ntid.x;
	mov.u32 	%r25, %tid.x;
	mad.lo.s32 	%r1, %r23, %r24, %r25;
	setp.ge.s32 	%p1, %r1, %r22;
	@%p1 bra 	$L__BB0_18;
	mul.lo.s32 	%r2, %r20, %r1;
	setp.lt.s32 	%p2, %r20, 1;
	@%p2 bra 	$L__BB0_10;
	and.b32  	%r3, %r20, 3;
	setp.lt.u32 	%p3, %r20, 4;
	mov.b32 	%r35, 0;
	@%p3 bra 	$L__BB0_5;
	and.b32  	%r35, %r20, 2147483644;
	neg.s32 	%r38, %r35;
	add.s64 	%rd56, %rd4, 16;
	add.s64 	%rd55, %rd2, 16;
	add.s64 	%rd9, %rd5, 16;
	add.s64 	%rd10, %rd6, 16;
	add.s64 	%rd11, %rd1, 16;
	mov.u32 	%r37, %r2;
$L__BB0_4:
	.pragma "nounroll";
	mul.wide.s32 	%rd25, %r37, 8;
	add.s64 	%rd26, %rd3, %rd25;
	add.s64 	%rd27, %rd9, %rd25;
	add.s64 	%rd28, %rd10, %rd25;
	add.s64 	%rd29, %rd11, %rd25;
	ld.global.f64 	%fd2, [%rd56+-16];
	ld.global.f64 	%fd3, [%rd26];
	setp.gt.f64 	%p4, %fd2, %fd3;
	selp.f64 	%fd4, %fd2, %fd3, %p4;
	st.global.f64 	[%rd28+-16], %fd4;
	ld.global.f64 	%fd5, [%rd55+-16];
	ld.global.f64 	%fd6, [%rd29+-16];
	setp.gt.f64 	%p5, %fd5, %fd6;
	selp.f64 	%fd7, %fd6, %fd5, %p5;
	st.global.f64 	[%rd27+-16], %fd7;
	ld.global.f64 	%fd8, [%rd56+-8];
	ld.global.f64 	%fd9, [%rd26+8];
	setp.gt.f64 	%p6, %fd8, %fd9;
	selp.f64 	%fd10, %fd8, %fd9, %p6;
	st.global.f64 	[%rd28+-8], %fd10;
	ld.global.f64 	%fd11, [%rd55+-8];
	ld.global.f64 	%fd12, [%rd29+-8];
	setp.gt.f64 	%p7, %fd11, %fd12;
	selp.f64 	%fd13, %fd12, %fd11, %p7;
	st.global.f64 	[%rd27+-8], %fd13;
	ld.global.f64 	%fd14, [%rd56];
	ld.global.f64 	%fd15, [%rd26+16];
	setp.gt.f64 	%p8, %fd14, %fd15;
	selp.f64 	%fd16, %fd14, %fd15, %p8;
	st.global.f64 	[%rd28], %fd16;
	ld.global.f64 	%fd17, [%rd55];
	ld.global.f64 	%fd18, [%rd29];
	setp.gt.f64 	%p9, %fd17, %fd18;
	selp.f64 	%fd19, %fd18, %fd17, %p9;
	st.global.f64 	[%rd27], %fd19;
	ld.global.f64 	%fd20, [%rd56+8];
	ld.global.f64 	%fd21, [%rd26+24];
	setp.gt.f64 	%p10, %fd20, %fd21;
	selp.f64 	%fd22, %fd20, %fd21, %p10;
	st.global.f64 	[%rd28+8], %fd22;
	ld.global.f64 	%fd23, [%rd55+8];
	ld.global.f64 	%fd24, [%rd29+8];
	setp.gt.f64 	%p11, %fd23, %fd24;
	selp.f64 	%fd25, %fd24, %fd23, %p11;
	st.global.f64 	[%rd27+8], %fd25;
	add.s32 	%r38, %r38, 4;
	add.s64 	%rd56, %rd56, 32;
	add.s64 	%rd55, %rd55, 32;
	add.s32 	%r37, %r37, 4;
	setp.eq.s32 	%p12, %r38, 0;
	@%p12 bra 	$L__BB0_5;
	bra.uni 	$L__BB0_4;
$L__BB0_5:
	setp.eq.s32 	%p13, %r3, 0;
	@%p13 bra 	$L__BB0_10;
	setp.eq.s32 	%p14, %r3, 1;
	@%p14 bra 	$L__BB0_8;
	mul.wide.u32 	%rd30, %r35, 8;
	add.s64 	%rd31, %rd4, %rd30;
	ld.global.f64 	%fd26, [%rd31];
	add.s32 	%r27, %r35, %r2;
	mul.wide.s32 	%rd32, %r27, 8;
	add.s64 	%rd33, %rd3, %rd32;
	ld.global.f64 	%fd27, [%rd33];
	setp.gt.f64 	%p15, %fd26, %fd27;
	selp.f64 	%fd28, %fd26, %fd27, %p15;
	add.s64 	%rd34, %rd6, %rd32;
	st.global.f64 	[%rd34], %fd28;
	add.s64 	%rd35, %rd2, %rd30;
	ld.global.f64 	%fd29, [%rd35];
	add.s64 	%rd36, %rd1, %rd32;
	ld.global.f64 	%fd30, [%rd36];
	setp.gt.f64 	%p16, %fd29, %fd30;
	selp.f64 	%fd31, %fd30, %fd29, %p16;
	add.s64 	%rd37, %rd5, %rd32;
	st.global.f64 	[%rd37], %fd31;
	ld.global.f64 	%fd32, [%rd31+8];
	ld.global.f64 	%fd33, [%rd33+8];
	setp.gt.f64 	%p17, %fd32, %fd33;
	selp.f64 	%fd34, %fd32, %fd33, %p17;
	st.global.f64 	[%rd34+8], %fd34;
	ld.global.f64 	%fd35, [%rd35+8];
	ld.global.f64 	%fd36, [%rd36+8];
	setp.gt.f64 	%p18, %fd35, %fd36;
	selp.f64 	%fd37, %fd36, %fd35, %p18;
	st.global.f64 	[%rd37+8], %fd37;
	add.s32 	%r35, %r35, 2;
$L__BB0_8:
	and.b32  	%r28, %r20, 1;
	setp.eq.b32 	%p19, %r28, 1;
	not.pred 	%p20, %p19;
	@%p20 bra 	$L__BB0_10;
	mul.wide.u32 	%rd38, %r35, 8;
	add.s64 	%rd39, %rd4, %rd38;
	ld.global.f64 	%fd38, [%rd39];
	add.s32 	%r29, %r35, %r2;
	mul.wide.s32 	%rd40, %r29, 8;
	add.s64 	%rd41, %rd3, %rd40;
	ld.global.f64 	%fd39, [%rd41];
	setp.gt.f64 	%p21, %fd38, %fd39;
	selp.f64 	%fd40, %fd38, %fd39, %p21;
	add.s64 	%rd42, %rd6, %rd40;
	st.global.f64 	[%rd42], %fd40;
	add.s64 	%rd43, %rd2, %rd38;
	ld.global.f64 	%fd41, [%rd43];
	add.s64 	%rd44, %rd1, %rd40;
	ld.global.f64 	%fd42, [%rd44];
	setp.gt.f64 	%p22, %fd41, %fd42;
	selp.f64 	%fd43, %fd42, %fd41, %p22;
	add.s64 	%rd45, %rd5, %rd40;
	st.global.f64 	[%rd45], %fd43;
$L__BB0_10:
	setp.lt.s32 	%p23, %r20, 1;
	setp.lt.s32 	%p24, %r21, 1;
	or.pred  	%p25, %p24, %p23;
	selp.u32 	%r41, 1, 0, %p24;
	@%p25 bra 	$L__BB0_17;
	cvta.to.global.u64 	%rd12, %rd17;
	mov.b32 	%r39, 0;
$L__BB0_12:
	mov.b32 	%r40, 0;
	bra.uni 	$L__BB0_14;
$L__BB0_13:
	add.s32 	%r40, %r40, 1;
	setp.eq.s32 	%p28, %r40, %r20;
	mov.b32 	%r41, 0;
	@%p28 bra 	$L__BB0_17;
$L__BB0_14:
	add.s32 	%r32, %r40, %r39;
	mul.wide.u32 	%rd46, %r32, 8;
	add.s64 	%rd47, %rd12, %rd46;
	ld.global.f64 	%fd1, [%rd47];
	add.s32 	%r17, %r40, %r2;
	mul.wide.s32 	%rd48, %r17, 8;
	add.s64 	%rd49, %rd6, %rd48;
	ld.global.f64 	%fd44, [%rd49];
	setp.gtu.f64 	%p26, %fd1, %fd44;
	@%p26 bra 	$L__BB0_16;
	add.s64 	%rd51, %rd5, %rd48;
	ld.global.f64 	%fd45, [%rd51];
	setp.ge.f64 	%p27, %fd1, %fd45;
	@%p27 bra 	$L__BB0_13;
$L__BB0_16:
	add.s32 	%r39, %r39, %r20;
	setp.lt.s32 	%p29, %r39, %r21;
	mov.b32 	%r41, 1;
	@%p29 bra 	$L__BB0_12;
$L__BB0_17:
	cvta.to.global.u64 	%rd52, %rd18;
	mul.wide.s32 	%rd53, %r1, 4;
	add.s64 	%rd54, %rd52, %rd53;
	st.global.u32 	[%rd54], %r41;
$L__BB0_18:
	ret;

}


// ===== COMPILED SASS (sm_100) =====

	.target	sm_100

	.elftype	@"ET_EXEC"


//--------------------- .note.nv.tkinfo           --------------------------
	.section	.note.nv.tkinfo,"",@"SHT_NOTE"
	.sectionflags	@"SHF_NOTE_NV_TKINFO"
	.tkinfo
        /*0018*/ 	.word	0x00000002
        /*0030*/ 	.string	""
        /*0030*/ 	.string	"ptxas"
        /*0030*/ 	.string	"Cuda compilation tools, release 13.0, V13.0.88"
        /*0030*/ 	.string	"Build cuda_13.0.r13.0/compiler.36424714_0"
        /*0030*/ 	.string	"-arch sm_100 -m 64 "



//--------------------- .note.nv.cuinfo           --------------------------
	.section	.note.nv.cuinfo,"",@"SHT_NOTE"
	.sectionflags	@"SHF_NOTE_NV_CUINFO"
        /*0018*/ 	.short	0x0002
        /*001a*/ 	.short	0x0064
        /*001c*/ 	.short	0x0082
	.zero		2


//--------------------- .nv.info                  --------------------------
	.section	.nv.info,"",@"SHT_CUDA_INFO"
	.align	4


	//----- nvinfo : EIATTR_REGCOUNT
	.align		4
        /*0000*/ 	.byte	0x04, 0x2f
        /*0002*/ 	.short	(.L_1 - .L_0)
	.align		4
.L_0:
        /*0004*/ 	.word	index@(MergerHelper1)
        /*0008*/ 	.word	0x00000020


	//----- nvinfo : EIATTR_FRAME_SIZE
	.align		4
.L_1:
        /*000c*/ 	.byte	0x04, 0x11
        /*000e*/ 	.short	(.L_3 - .L_2)
	.align		4
.L_2:
        /*0010*/ 	.word	index@(MergerHelper1)
        /*0014*/ 	.word	0x00000000


	//----- nvinfo : EIATTR_MIN_STACK_SIZE
	.align		4
.L_3:
        /*0018*/ 	.byte	0x04, 0x12
        /*001a*/ 	.short	(.L_5 - .L_4)
	.align		4
.L_4:
        /*001c*/ 	.word	index@(MergerHelper1)
        /*0020*/ 	.word	0x00000000
.L_5:


//--------------------- .nv.compat                --------------------------
	.section	.nv.compat,"",@"SHT_CUDA_COMPAT_INFO"
	.align	4
        /*0000*/ 	.byte	0x02, 0x09, 0x00, 0x00, 0x02, 0x02, 0x01, 0x00, 0x02, 0x05, 0x05, 0x00, 0x03, 0x07, 0x01, 0x01
        /*0010*/ 	.byte	0x02, 0x03, 0x00, 0x00, 0x02, 0x06, 0x01, 0x00, 0x04, 0x0b, 0x08, 0x00, 0x01, 0x00, 0x00, 0x00
        /*0020*/ 	.byte	0x00, 0x00, 0x00, 0x00


//--------------------- .nv.info.MergerHelper1    --------------------------
	.section	.nv.info.MergerHelper1,"",@"SHT_CUDA_INFO"
	.sectionflags	@""
	.align	4


	//----- nvinfo : EIATTR_CUDA_API_VERSION
	.align		4
        /*0000*/ 	.byte	0x04, 0x37
        /*0002*/ 	.short	(.L_7 - .L_6)
.L_6:
        /*0004*/ 	.word	0x00000082


	//----- nvinfo : EIATTR_KPARAM_INFO
	.align		4
.L_7:
        /*0008*/ 	.byte	0x04, 0x17
        /*000a*/ 	.short	(.L_9 - .L_8)
.L_8:
        /*000c*/ 	.word	0x00000000
        /*0010*/ 	.short	0x000a
        /*0012*/ 	.short	0x0048
        /*0014*/ 	.byte	0x00, 0xf0, 0x11, 0x00


	//----- nvinfo : EIATTR_KPARAM_INFO
	.align		4
.L_9:
        /*0018*/ 	.byte	0x04, 0x17
        /*001a*/ 	.short	(.L_11 - .L_10)
.L_10:
        /*001c*/ 	.word	0x00000000
        /*0020*/ 	.short	0x0009
        /*0022*/ 	.short	0x0044
        /*0024*/ 	.byte	0x00, 0xf0, 0x11, 0x00


	//----- nvinfo : EIATTR_KPARAM_INFO
	.align		4
.L_11:
        /*0028*/ 	.byte	0x04, 0x17
        /*002a*/ 	.short	(.L_13 - .L_12)
.L_12:
        /*002c*/ 	.word	0x00000000
        /*0030*/ 	.short	0x0008
        /*0032*/ 	.short	0x0040
        /*0034*/ 	.byte	0x00, 0xf0, 0x11, 0x00


	//----- nvinfo : EIATTR_KPARAM_INFO
	.align		4
.L_13:
        /*0038*/ 	.byte	0x04, 0x17
        /*003a*/ 	.short	(.L_15 - .L_14)
.L_14:
        /*003c*/ 	.word	0x00000000
        /*0040*/ 	.short	0x0007
        /*0042*/ 	.short	0x0038
        /*0044*/ 	.byte	0x00, 0xf5, 0x21, 0x00


	//----- nvinfo : EIATTR_KPARAM_INFO
	.align		4
.L_15:
        /*0048*/ 	.byte	0x04, 0x17
        /*004a*/ 	.short	(.L_17 - .L_16)
.L_16:
        /*004c*/ 	.word	0x00000000
        /*0050*/ 	.short	0x0006
        /*0052*/ 	.short	0x0030
        /*0054*/ 	.byte	0x00, 0xf5, 0x21, 0x00


	//----- nvinfo : EIATTR_KPARAM_INFO
	.align		4
.L_17:
        /*0058*/ 	.byte	0x04, 0x17
        /*005a*/ 	.short	(.L_19 - .L_18)
.L_18:
        /*005c*/ 	.word	0x00000000
        /*0060*/ 	.short	0x0005
        /*0062*/ 	.short	0x0028
        /*0064*/ 	.byte	0x00, 0xf5, 0x21, 0x00


	//----- nvinfo : EIATTR_KPARAM_INFO
	.align		4
.L_19:
        /*0068*/ 	.byte	0x04, 0x17
        /*006a*/ 	.short	(.L_21 - .L_20)
.L_20:
        /*006c*/ 	.word	0x00000000
        /*0070*/ 	.short	0x0004
        /*0072*/ 	.short	0x0020
        /*0074*/ 	.byte	0x00, 0xf5, 0x21, 0x00


	//----- nvinfo : EIATTR_KPARAM_INFO
	.align		4
.L_21:
        /*0078*/ 	.byte	0x04, 0x17
        /*007a*/ 	.short	(.L_23 - .L_22)
.L_22:
        /*007c*/ 	.word	0x00000000
        /*0080*/ 	.short	0x0003
        /*0082*/ 	.short	0x0018
        /*0084*/ 	.byte	0x00, 0xf5, 0x21, 0x00


	//----- nvinfo : EIATTR_KPARAM_INFO
	.align		4
.L_23:
        /*0088*/ 	.byte	0x04, 0x17
        /*008a*/ 	.short	(.L_25 - .L_24)
.L_24:
        /*008c*/ 	.word	0x00000000
        /*0090*/ 	.short	0x0002
        /*0092*/ 	.short	0x0010
        /*0094*/ 	.byte	0x00, 0xf5, 0x21, 0x00


	//----- nvinfo : EIATTR_KPARAM_INFO
	.align		4
.L_25:
        /*0098*/ 	.byte	0x04, 0x17
        /*009a*/ 	.short	(.L_27 - .L_26)
.L_26:
        /*009c*/ 	.word	0x00000000
        /*00a0*/ 	.short	0x0001
        /*00a2*/ 	.short	0x0008
        /*00a4*/ 	.byte	0x00, 0xf5, 0x21, 0x00


	//----- nvinfo : EIATTR_KPARAM_INFO
	.align		4
.L_27:
        /*00a8*/ 	.byte	0x04, 0x17
        /*00aa*/ 	.short	(.L_29 - .L_28)
.L_28:
        /*00ac*/ 	.word	0x00000000
        /*00b0*/ 	.short	0x0000
        /*00b2*/ 	.short	0x0000
        /*00b4*/ 	.byte	0x00, 0xf5, 0x21, 0x00


	//----- nvinfo : EIATTR_SPARSE_MMA_MASK
	.align		4
.L_29:
        /*00b8*/ 	.byte	0x03, 0x50
        /*00ba*/ 	.short	0x0000


	//----- nvinfo : EIATTR_MAXREG_COUNT
	.align		4
        /*00bc*/ 	.byte	0x03, 0x1b
        /*00be*/ 	.short	0x00ff


	//----- nvinfo : EIATTR_MERCURY_ISA_VERSION
	.align		4
        /*00c0*/ 	.byte	0x03, 0x5f
        /*00c2*/ 	.short	0x0101


	//----- nvinfo : EIATTR_VRC_CTA_INIT_COUNT
	.align		4
        /*00c4*/ 	.byte	0x02, 0x4a
	.zero		1
	.zero		1


	//----- nvinfo : EIATTR_EXIT_INSTR_OFFSETS
	.align		4
        /*00c8*/ 	.byte	0x04, 0x1c
        /*00ca*/ 	.short	(.L_31 - .L_30)


	//   ....[0]....
.L_30:
        /*00cc*/ 	.word	0x00000070


	//   ....[1]....
        /*00d0*/ 	.word	0x00000e80


	//----- nvinfo : EIATTR_CRS_STACK_SIZE
	.align		4
.L_31:
        /*00d4*/ 	.byte	0x04, 0x1e
        /*00d6*/ 	.short	(.L_33 - .L_32)
.L_32:
        /*00d8*/ 	.word	0x00000000


	//----- nvinfo : EIATTR_CBANK_PARAM_SIZE
	.align		4
.L_33:
        /*00dc*/ 	.byte	0x03, 0x19
        /*00de*/ 	.short	0x004c


	//----- nvinfo : EIATTR_PARAM_CBANK
	.align		4
        /*00e0*/ 	.byte	0x04, 0x0a
        /*00e2*/ 	.short	(.L_35 - .L_34)
	.align		4
.L_34:
        /*00e4*/ 	.word	index@(.nv.constant0.MergerHelper1)
        /*00e8*/ 	.short	0x0380
        /*00ea*/ 	.short	0x004c


	//----- nvinfo : EIATTR_SW_WAR
	.align		4
.L_35:
        /*00ec*/ 	.byte	0x04, 0x36
        /*00ee*/ 	.short	(.L_37 - .L_36)
.L_36:
        /*00f0*/ 	.word	0x00000008
.L_37:


//--------------------- .nv.callgraph             --------------------------
	.section	.nv.callgraph,"",@"SHT_CUDA_CALLGRAPH"
	.align	4
	.sectionentsize	8
	.align		4
        /*0000*/ 	.word	0x00000000
	.align		4
        /*0004*/ 	.word	0xffffffff
	.align		4
        /*0008*/ 	.word	0x00000000
	.align		4
        /*000c*/ 	.word	0xfffffffe
	.align		4
        /*0010*/ 	.word	0x00000000
	.align		4
        /*0014*/ 	.word	0xfffffffd
	.align		4
        /*0018*/ 	.word	0x00000000
	.align		4
        /*001c*/ 	.word	0xfffffffc


//--------------------- .text.MergerHelper1       --------------------------
	.section	.text.MergerHelper1,"ax",@progbits
	.align	128
        .global         MergerHelper1
        .type           MergerHelper1,@function
        .size           MergerHelper1,(.L_x_11 - MergerHelper1)
        .other          MergerHelper1,@"STO_CUDA_ENTRY STV_DEFAULT"
MergerHelper1:
.text.MergerHelper1:
[----:B------:R-:W-:Y:S01]  /*0000*/  LDC R1, c[0x0][0x37c] ;  /* 0x0000df00ff017b82 */ /* 0x000fe20000000800 */
[----:B------:R-:W0:Y:S07]  /*0010*/  S2R R3, SR_TID.X ;  /* 0x0000000000037919 */ /* 0x000e2e0000002100 */
[----:B------:R-:W0:Y:S01]  /*0020*/  S2UR UR4, SR_CTAID.X ;  /* 0x00000000000479c3 */ /* 0x000e220000002500 */
[----:B------:R-:W1:Y:S07]  /*0030*/  LDCU UR5, c[0x0][0x3c4] ;  /* 0x00007880ff0577ac */ /* 0x000e6e0008000800 */
[----:B------:R-:W0:Y:S02]  /*0040*/  LDC R0, c[0x0][0x360] ;  /* 0x0000d800ff007b82 */ /* 0x000e240000000800 */
[----:B0-----:R-:W-:-:S05]  /*0050*/  IMAD R0, R0, UR4, R3 ;  /* 0x0000000400007c24 */ /* 0x001fca000f8e0203 */
[----:B-1----:R-:W-:-:S13]  /*0060*/  ISETP.GE.AND P0, PT, R0, UR5, PT ;  /* 0x0000000500007c0c */ /* 0x002fda000bf06270 */
[----:B------:R-:W-:Y:S05]  /*0070*/  @P0 EXIT ;  /* 0x000000000000094d */ /* 0x000fea0003800000 */
[----:B------:R-:W0:Y:S01]  /*0080*/  LDCU UR20, c[0x0][0x3c0] ;  /* 0x00007800ff1477ac */ /* 0x000e220008000800 */
[----:B------:R-:W1:Y:S01]  /*0090*/  LDCU.64 UR18, c[0x0][0x358] ;  /* 0x00006b00ff1277ac */ /* 0x000e620008000a00 */
[----:B0-----:R-:W-:Y:S02]  /*00a0*/  UISETP.GE.AND UP0, UPT, UR20, 0x1, UPT ;  /* 0x000000011400788c */ /* 0x001fe4000bf06270 */
[----:B------:R-:W-:-:S07]  /*00b0*/  IMAD R2, R0, UR20, RZ ;  /* 0x0000001400027c24 */ /* 0x000fce000f8e02ff */
[----:B-1----:R-:W-:Y:S05]  /*00c0*/  BRA.U !UP0, `(.L_x_0) ;  /* 0x0000000908887547 */ /* 0x002fea000b800000 */
[----:B------:R-:W-:Y:S01]  /*00d0*/  UISETP.GE.U32.AND UP1, UPT, UR20, 0x4, UPT ;  /* 0x000000041400788c */ /* 0x000fe2000bf26070 */
[----:B------:R-:W-:Y:S01]  /*00e0*/  IMAD.MOV.U32 R3, RZ, RZ, RZ ;  /* 0x000000ffff037224 */ /* 0x000fe200078e00ff */
[----:B------:R-:W-:-:S04]  /*00f0*/  ULOP3.LUT UR16, UR20, 0x3, URZ, 0xc0, !UPT ;  /* 0x0000000314107892 */ /* 0x000fc8000f8ec0ff */
[----:B------:R-:W-:-:S03]  /*0100*/  UISETP.NE.AND UP0, UPT, UR16, URZ, UPT ;  /* 0x000000ff1000728c */ /* 0x000fc6000bf05270 */
[----:B------:R-:W-:Y:S08]  /*0110*/  BRA.U !UP1, `(.L_x_1) ;  /* 0x0000000509607547 */ /* 0x000ff0000b800000 */
[----:B------:R-:W0:Y:S01]  /*0120*/  LDCU.128 UR8, c[0x0][0x380] ;  /* 0x00007000ff0877ac */ /* 0x000e220008000c00 */
[----:B------:R-:W1:Y:S01]  /*0130*/  LDC.64 R4, c[0x0][0x390] ;  /* 0x0000e400ff047b82 */ /* 0x000e620000000a00 */
[----:B------:R-:W-:Y:S01]  /*0140*/  IMAD.MOV.U32 R13, RZ, RZ, R2 ;  /* 0x000000ffff0d7224 */ /* 0x000fe200078e0002 */
[----:B------:R-:W2:Y:S01]  /*0150*/  LDCU.128 UR4, c[0x0][0x3a0] ;  /* 0x00007400ff0477ac */ /* 0x000ea20008000c00 */
[----:B------:R-:W3:Y:S01]  /*0160*/  LDCU.64 UR14, c[0x0][0x398] ;  /* 0x00007300ff0e77ac */ /* 0x000ee20008000a00 */
[----:B------:R-:W-:Y:S02]  /*0170*/  ULOP3.LUT UR17, UR20, 0x7ffffffc, URZ, 0xc0, !UPT ;  /* 0x7ffffffc14117892 */ /* 0x000fe4000f8ec0ff */
[----:B0-----:R-:W-:-:S04]  /*0180*/  UIADD3 UR12, UP1, UPT, UR8, 0x10, URZ ;  /* 0x00000010080c7890 */ /* 0x001fc8000ff3e0ff */
[----:B------:R-:W-:Y:S01]  /*0190*/  IMAD.U32 R3, RZ, RZ, UR17 ;  /* 0x00000011ff037e24 */ /* 0x000fe2000f8e00ff */
[----:B------:R-:W-:Y:S02]  /*01a0*/  UIADD3 UR10, UP2, UPT, UR10, 0x10, URZ ;  /* 0x000000100a0a7890 */ /* 0x000fe4000ff5e0ff */
[----:B------:R-:W-:Y:S02]  /*01b0*/  UIADD3.X UR13, UPT, UPT, URZ, UR9, URZ, UP1, !UPT ;  /* 0x00000009ff0d7290 */ /* 0x000fe40008ffe4ff */
[----:B------:R-:W-:Y:S01]  /*01c0*/  UIADD3.X UR11, UPT, UPT, URZ, UR11, URZ, UP2, !UPT ;  /* 0x0000000bff0b7290 */ /* 0x000fe200097fe4ff */
[----:B------:R-:W-:Y:S01]  /*01d0*/  MOV R6, UR12 ;  /* 0x0000000c00067c02 */ /* 0x000fe20008000f00 */
[----:B--2---:R-:W-:Y:S01]  /*01e0*/  UIADD3 UR8, UP1, UPT, UR6, 0x10, URZ ;  /* 0x0000001006087890 */ /* 0x004fe2000ff3e0ff */
[----:B------:R-:W-:Y:S01]  /*01f0*/  IMAD.U32 R14, RZ, RZ, UR10 ;  /* 0x0000000aff0e7e24 */ /* 0x000fe2000f8e00ff */
[----:B------:R-:W-:Y:S01]  /*0200*/  UIADD3 UR6, UP2, UPT, UR4, 0x10, URZ ;  /* 0x0000001004067890 */ /* 0x000fe2000ff5e0ff */
[----:B------:R-:W-:Y:S01]  /*0210*/  IMAD.U32 R7, RZ, RZ, UR13 ;  /* 0x0000000dff077e24 */ /* 0x000fe2000f8e00ff */
[----:B---3--:R-:W-:Y:S01]  /*0220*/  UIADD3 UR4, UP3, UPT, UR14, 0x10, URZ ;  /* 0x000000100e047890 */ /* 0x008fe2000ff7e0ff */
[----:B------:R-:W-:Y:S01]  /*0230*/  IMAD.U32 R15, RZ, RZ, UR11 ;  /* 0x0000000bff0f7e24 */ /* 0x000fe2000f8e00ff */
[----:B------:R-:W-:-:S02]  /*0240*/  UIADD3.X UR9, UPT, UPT, URZ, UR7, URZ, UP1, !UPT ;  /* 0x00000007ff097290 */ /* 0x000fc40008ffe4ff */
[----:B------:R-:W-:Y:S02]  /*0250*/  UIADD3.X UR7, UPT, UPT, URZ, UR5, URZ, UP2, !UPT ;  /* 0x00000005ff077290 */ /* 0x000fe400097fe4ff */
[----:B------:R-:W-:Y:S02]  /*0260*/  UIADD3.X UR5, UPT, UPT, URZ, UR15, URZ, UP3, !UPT ;  /* 0x0000000fff057290 */ /* 0x000fe40009ffe4ff */
[----:B------:R-:W-:-:S12]  /*0270*/  UIADD3 UR14, UPT, UPT, -UR17, URZ, URZ ;  /* 0x000000ff110e7290 */ /* 0x000fd8000fffe1ff */
.L_x_2:
[----:B-1----:R-:W-:Y:S01]  /*0280*/  IMAD.WIDE R8, R13, 0x8, R4 ;  /* 0x000000080d087825 */ /* 0x002fe200078e0204 */
[----:B--2---:R-:W2:Y:S04]  /*0290*/  LDG.E.64 R10, desc[UR18][R6.64+-0x10] ;  /* 0xfffff012060a7981 */ /* 0x004ea8000c1e1b00 */
[----:B------:R-:W2:Y:S01]  /*02a0*/  LDG.E.64 R18, desc[UR18][R8.64] ;  /* 0x0000001208127981 */ /* 0x000ea2000c1e1b00 */
[----:B------:R-:W-:Y:S01]  /*02b0*/  MOV R22, UR6 ;  /* 0x0000000600167c02 */ /* 0x000fe20008000f00 */
[----:B------:R-:W-:Y:S02]  /*02c0*/  IMAD.U32 R23, RZ, RZ, UR7 ;  /* 0x00000007ff177e24 */ /* 0x000fe4000f8e00ff */
[----:B------:R-:W-:Y:S02]  /*02d0*/  IMAD.U32 R16, RZ, RZ, UR4 ;  /* 0x00000004ff107e24 */ /* 0x000fe4000f8e00ff */
[----:B------:R-:W-:-:S02]  /*02e0*/  IMAD.U32 R17, RZ, RZ, UR5 ;  /* 0x00000005ff117e24 */ /* 0x000fc4000f8e00ff */
[----:B------:R-:W-:Y:S01]  /*02f0*/  IMAD.WIDE R16, R13, 0x8, R16 ;  /* 0x000000080d107825 */ /* 0x000fe200078e0210 */
[----:B--2---:R-:W-:-:S06]  /*0300*/  DSETP.GT.AND P0, PT, R10, R18, PT ;  /* 0x000000120a00722a */ /* 0x004fcc0003f04000 */
[----:B------:R-:W-:Y:S02]  /*0310*/  FSEL R20, R10, R18, P0 ;  /* 0x000000120a147208 */ /* 0x000fe40000000000 */
[----:B------:R-:W-:Y:S01]  /*0320*/  FSEL R21, R11, R19, P0 ;  /* 0x000000130b157208 */ /* 0x000fe20000000000 */
[----:B------:R-:W-:-:S05]  /*0330*/  IMAD.WIDE R10, R13, 0x8, R22 ;  /* 0x000000080d0a7825 */ /* 0x000fca00078e0216 */
[----:B------:R0:W-:Y:S04]  /*0340*/  STG.E.64 desc[UR18][R10.64+-0x10], R20 ;  /* 0xfffff0140a007986 */ /* 0x0001e8000c101b12 */
[----:B------:R-:W2:Y:S04]  /*0350*/  LDG.E.64 R18, desc[UR18][R14.64+-0x10] ;  /* 0xfffff0120e127981 */ /* 0x000ea8000c1e1b00 */
[----:B------:R-:W2:Y:S01]  /*0360*/  LDG.E.64 R22, desc[UR18][R16.64+-0x10] ;  /* 0xfffff01210167981 */ /* 0x000ea2000c1e1b00 */
[----:B------:R-:W-:Y:S01]  /*0370*/  MOV R24, UR8 ;  /* 0x0000000800187c02 */ /* 0x000fe20008000f00 */
[----:B------:R-:W-:Y:S01]  /*0380*/  IMAD.U32 R25, RZ, RZ, UR9 ;  /* 0x00000009ff197e24 */ /* 0x000fe2000f8e00ff */
[----:B--2---:R-:W-:-:S06]  /*0390*/  DSETP.GT.AND P0, PT, R18, R22, PT ;  /* 0x000000161200722a */ /* 0x004fcc0003f04000 */
[----:B------:R-:W-:Y:S02]  /*03a0*/  FSEL R26, R22, R18, P0 ;  /* 0x00000012161a7208 */ /* 0x000fe40000000000 */
[----:B------:R-:W-:Y:S01]  /*03b0*/  FSEL R27, R23, R19, P0 ;  /* 0x00000013171b7208 */ /* 0x000fe20000000000 */
[----:B------:R-:W-:-:S05]  /*03c0*/  IMAD.WIDE R18, R13, 0x8, R24 ;  /* 0x000000080d127825 */ /* 0x000fca00078e0218 */
[----:B------:R1:W-:Y:S04]  /*03d0*/  STG.E.64 desc[UR18][R18.64+-0x10], R26 ;  /* 0xfffff01a12007986 */ /* 0x0003e8000c101b12 */
[----:B------:R-:W2:Y:S04]  /*03e0*/  LDG.E.64 R22, desc[UR18][R6.64+-0x8] ;  /* 0xfffff81206167981 */ /* 0x000ea8000c1e1b00 */
[----:B0-----:R-:W2:Y:S02]  /*03f0*/  LDG.E.64 R20, desc[UR18][R8.64+0x8] ;  /* 0x0000081208147981 */ /* 0x001ea4000c1e1b00 */
[----:B--2---:R-:W-:-:S06]  /*0400*/  DSETP.GT.AND P0, PT, R22, R20, PT ;  /* 0x000000141600722a */ /* 0x004fcc0003f04000 */
[----:B------:R-:W-:Y:S02]  /*0410*/  FSEL R24, R22, R20, P0 ;  /* 0x0000001416187208 */ /* 0x000fe40000000000 */
[----:B------:R-:W-:-:S05]  /*0420*/  FSEL R25, R23, R21, P0 ;  /* 0x0000001517197208 */ /* 0x000fca0000000000 */
[----:B------:R0:W-:Y:S04]  /*0430*/  STG.E.64 desc[UR18][R10.64+-0x8], R24 ;  /* 0xfffff8180a007986 */ /* 0x0001e8000c101b12 */
[----:B------:R-:W2:Y:S04]  /*0440*/  LDG.E.64 R20, desc[UR18][R14.64+-0x8] ;  /* 0xfffff8120e147981 */ /* 0x000ea8000c1e1b00 */
[----:B------:R-:W2:Y:S02]  /*0450*/  LDG.E.64 R22, desc[UR18][R16.64+-0x8] ;  /* 0xfffff81210167981 */ /* 0x000ea4000c1e1b00 */
[----:B--2---:R-:W-:-:S06]  /*0460*/  DSETP.GT.AND P0, PT, R20, R22, PT ;  /* 0x000000161400722a */ /* 0x004fcc0003f04000 */
[----:B------:R-:W-:Y:S02]  /*0470*/  FSEL R28, R22, R20, P0 ;  /* 0x00000014161c7208 */ /* 0x000fe40000000000 */
[----:B------:R-:W-:-:S05]  /*0480*/  FSEL R29, R23, R21, P0 ;  /* 0x00000015171d7208 */ /* 0x000fca0000000000 */
[----:B------:R2:W-:Y:S04]  /*0490*/  STG.E.64 desc[UR18][R18.64+-0x8], R28 ;  /* 0xfffff81c12007986 */ /* 0x0005e8000c101b12 */
[----:B------:R-:W3:Y:S04]  /*04a0*/  LDG.E.64 R20, desc[UR18][R6.64] ;  /* 0x0000001206147981 */ /* 0x000ee8000c1e1b00 */
[----:B------:R-:W3:Y:S02]  /*04b0*/  LDG.E.64 R22, desc[UR18][R8.64+0x10] ;  /* 0x0000101208167981 */ /* 0x000ee4000c1e1b00 */
[----:B---3--:R-:W-:-:S06]  /*04c0*/  DSETP.GT.AND P0, PT, R20, R22, PT ;  /* 0x000000161400722a */ /* 0x008fcc0003f04000 */
[----:B-1----:R-:W-:Y:S02]  /*04d0*/  FSEL R26, R20, R22, P0 ;  /* 0x00000016141a7208 */ /* 0x002fe40000000000 */
[----:B------:R-:W-:-:S05]  /*04e0*/  FSEL R27, R21, R23, P0 ;  /* 0x00000017151b7208 */ /* 0x000fca0000000000 */
[----:B------:R2:W-:Y:S04]  /*04f0*/  STG.E.64 desc[UR18][R10.64], R26 ;  /* 0x0000001a0a007986 */ /* 0x0005e8000c101b12 */
[----:B------:R-:W3:Y:S04]  /*0500*/  LDG.E.64 R20, desc[UR18][R14.64] ;  /* 0x000000120e147981 */ /* 0x000ee8000c1e1b00 */
[----:B------:R-:W3:Y:S02]  /*0510*/  LDG.E.64 R22, desc[UR18][R16.64] ;  /* 0x0000001210167981 */ /* 0x000ee4000c1e1b00 */
[----:B---3--:R-:W-:-:S06]  /*0520*/  DSETP.GT.AND P0, PT, R20, R22, PT ;  /* 0x000000161400722a */ /* 0x008fcc0003f04000 */
[----:B------:R-:W-:Y:S02]  /*0530*/  FSEL R22, R22, R20, P0 ;  /* 0x0000001416167208 */ /* 0x000fe40000000000 */
[----:B------:R-:W-:-:S05]  /*0540*/  FSEL R23, R23, R21, P0 ;  /* 0x0000001517177208 */ /* 0x000fca0000000000 */
[----:B------:R2:W-:Y:S04]  /*0550*/  STG.E.64 desc[UR18][R18.64], R22 ;  /* 0x0000001612007986 */ /* 0x0005e8000c101b12 */
[----:B------:R-:W3:Y:S04]  /*0560*/  LDG.E.64 R8, desc[UR18][R8.64+0x18] ;  /* 0x0000181208087981 */ /* 0x000ee8000c1e1b00 */
[----:B------:R-:W3:Y:S02]  /*0570*/  LDG.E.64 R20, desc[UR18][R6.64+0x8] ;  /* 0x0000081206147981 */ /* 0x000ee4000c1e1b00 */
[----:B---3--:R-:W-:-:S06]  /*0580*/  DSETP.GT.AND P0, PT, R20, R8, PT ;  /* 0x000000081400722a */ /* 0x008fcc0003f04000 */
[----:B0-----:R-:W-:Y:S02]  /*0590*/  FSEL R24, R20, R8, P0 ;  /* 0x0000000814187208 */ /* 0x001fe40000000000 */
[----:B------:R-:W-:-:S05]  /*05a0*/  FSEL R25, R21, R9, P0 ;  /* 0x0000000915197208 */ /* 0x000fca0000000000 */
[----:B------:R2:W-:Y:S04]  /*05b0*/  STG.E.64 desc[UR18][R10.64+0x8], R24 ;  /* 0x000008180a007986 */ /* 0x0005e8000c101b12 */
[----:B------:R-:W3:Y:S04]  /*05c0*/  LDG.E.64 R16, desc[UR18][R16.64+0x8] ;  /* 0x0000081210107981 */ /* 0x000ee8000c1e1b00 */
[----:B------:R0:W3:Y:S01]  /*05d0*/  LDG.E.64 R20, desc[UR18][R14.64+0x8] ;  /* 0x000008120e147981 */ /* 0x0000e2000c1e1b00 */
[----:B------:R-:W-:Y:S01]  /*05e0*/  UIADD3 UR14, UPT, UPT, UR14, 0x4, URZ ;  /* 0x000000040e0e7890 */ /* 0x000fe2000fffe0ff */
[----:B------:R-:W-:-:S03]  /*05f0*/  IADD3 R13, PT, PT, R13, 0x4, RZ ;  /* 0x000000040d0d7810 */ /* 0x000fc60007ffe0ff */
[----:B------:R-:W-:Y:S01]  /*0600*/  UISETP.NE.AND UP1, UPT, UR14, URZ, UPT ;  /* 0x000000ff0e00728c */ /* 0x000fe2000bf25270 */
[----:B0-----:R-:W-:-:S05]  /*0610*/  IADD3 R14, P1, PT, R14, 0x20, RZ ;  /* 0x000000200e0e7810 */ /* 0x001fca0007f3e0ff */
[----:B------:R-:W-:Y:S01]  /*0620*/  IMAD.X R15, RZ, RZ, R15, P1 ;  /* 0x000000ffff0f7224 */ /* 0x000fe200008e060f */
[----:B---3--:R-:W-:-:S06]  /*0630*/  DSETP.GT.AND P0, PT, R20, R16, PT ;  /* 0x000000101400722a */ /* 0x008fcc0003f04000 */
[----:B------:R-:W-:Y:S02]  /*0640*/  FSEL R20, R16, R20, P0 ;  /* 0x0000001410147208 */ /* 0x000fe40000000000 */
[----:B------:R-:W-:Y:S02]  /*0650*/  FSEL R21, R17, R21, P0 ;  /* 0x0000001511157208 */ /* 0x000fe40000000000 */
[----:B------:R-:W-:-:S03]  /*0660*/  IADD3 R6, P0, PT, R6, 0x20, RZ ;  /* 0x0000002006067810 */ /* 0x000fc60007f1e0ff */
[----:B------:R2:W-:Y:S02]  /*0670*/  STG.E.64 desc[UR18][R18.64+0x8], R20 ;  /* 0x0000081412007986 */ /* 0x0005e4000c101b12 */
[----:B------:R-:W-:Y:S01]  /*0680*/  IMAD.X R7, RZ, RZ, R7, P0 ;  /* 0x000000ffff077224 */ /* 0x000fe200000e0607 */
[----:B------:R-:W-:Y:S07]  /*0690*/  BRA.U UP1, `(.L_x_2) ;  /* 0xfffffff901f87547 */ /* 0x000fee000b83ffff */
.L_x_1:
[----:B------:R-:W-:Y:S05]  /*06a0*/  BRA.U !UP0, `(.L_x_0) ;  /* 0x0000000508107547 */ /* 0x000fea000b800000 */
[----:B------:R-:W-:Y:S02]  /*06b0*/  UISETP.NE.AND UP0, UPT, UR16, 0x1, UPT ;  /* 0x000000011000788c */ /* 0x000fe4000bf05270 */
[----:B------:R-:W-:-:S04]  /*06c0*/  ULOP3.LUT UR4, UR20, 0x1, URZ, 0xc0, !UPT ;  /* 0x0000000114047892 */ /* 0x000fc8000f8ec0ff */
[----:B------:R-:W-:-:S03]  /*06d0*/  UISETP.NE.U32.AND UP1, UPT, UR4, 0x1, UPT ;  /* 0x000000010400788c */ /* 0x000fc6000bf25070 */
[----:B------:R-:W-:Y:S08]  /*06e0*/  BRA.U !UP0, `(.L_x_3) ;  /* 0x0000000108987547 */ /* 0x000ff0000b800000 */
[----:B------:R-:W0:Y:S01]  /*06f0*/  LDC.64 R8, c[0x0][0x380] ;  /* 0x0000e000ff087b82 */ /* 0x000e220000000a00 */
[----:B------:R-:W-:-:S07]  /*0700*/  IMAD.IADD R14, R2, 0x1, R3 ;  /* 0x00000001020e7824 */ /* 0x000fce00078e0203 */
[----:B------:R-:W1:Y:S08]  /*0710*/  LDC.64 R4, c[0x0][0x390] ;  /* 0x0000e400ff047b82 */ /* 0x000e700000000a00 */
[----:B------:R-:W3:Y:S01]  /*0720*/  LDC.64 R12, c[0x0][0x3a0] ;  /* 0x0000e800ff0c7b82 */ /* 0x000ee20000000a00 */
[----:B0-----:R-:W-:-:S07]  /*0730*/  IMAD.WIDE.U32 R8, R3, 0x8, R8 ;  /* 0x0000000803087825 */ /* 0x001fce00078e0008 */
[----:B------:R-:W0:Y:S01]  /*0740*/  LDC.64 R16, c[0x0][0x388] ;  /* 0x0000e200ff107b82 */ /* 0x000e220000000a00 */
[----:B------:R-:W4:Y:S01]  /*0750*/  LDG.E.64 R6, desc[UR18][R8.64] ;  /* 0x0000001208067981 */ /* 0x000f22000c1e1b00 */
[----:B-1----:R-:W-:-:S06]  /*0760*/  IMAD.WIDE R4, R14, 0x8, R4 ;  /* 0x000000080e047825 */ /* 0x002fcc00078e0204 */
[----:B--2---:R-:W1:Y:S01]  /*0770*/  LDC.64 R18, c[0x0][0x398] ;  /* 0x0000e600ff127b82 */ /* 0x004e620000000a00 */
[----:B------:R-:W4:Y:S07]  /*0780*/  LDG.E.64 R10, desc[UR18][R4.64] ;  /* 0x00000012040a7981 */ /* 0x000f2e000c1e1b00 */
[----:B------:R-:W2:Y:S01]  /*0790*/  LDC.64 R22, c[0x0][0x3a8] ;  /* 0x0000ea00ff167b82 */ /* 0x000ea20000000a00 */
[----:B----4-:R-:W-:-:S06]  /*07a0*/  DSETP.GT.AND P0, PT, R6, R10, PT ;  /* 0x0000000a0600722a */ /* 0x010fcc0003f04000 */
[----:B------:R-:W-:Y:S02]  /*07b0*/  FSEL R20, R6, R10, P0 ;  /* 0x0000000a06147208 */ /* 0x000fe40000000000 */
[----:B------:R-:W-:Y:S01]  /*07c0*/  FSEL R21, R7, R11, P0 ;  /* 0x0000000b07157208 */ /* 0x000fe20000000000 */
[----:B---3--:R-:W-:-:S04]  /*07d0*/  IMAD.WIDE R10, R14, 0x8, R12 ;  /* 0x000000080e0a7825 */ /* 0x008fc800078e020c */
[----:B0-----:R-:W-:-:S04]  /*07e0*/  IMAD.WIDE.U32 R12, R3, 0x8, R16 ;  /* 0x00000008030c7825 */ /* 0x001fc800078e0010 */
[C---:B-1----:R-:W-:Y:S01]  /*07f0*/  IMAD.WIDE R6, R14.reuse, 0x8, R18 ;  /* 0x000000080e067825 */ /* 0x042fe200078e0212 */
[----:B------:R0:W-:Y:S04]  /*0800*/  STG.E.64 desc[UR18][R10.64], R20 ;  /* 0x000000140a007986 */ /* 0x0001e8000c101b12 */
[----:B------:R-:W3:Y:S04]  /*0810*/  LDG.E.64 R16, desc[UR18][R12.64] ;  /* 0x000000120c107981 */ /* 0x000ee8000c1e1b00 */
[----:B------:R-:W3:Y:S01]  /*0820*/  LDG.E.64 R18, desc[UR18][R6.64] ;  /* 0x0000001206127981 */ /* 0x000ee2000c1e1b00 */
[----:B--2---:R-:W-:Y:S01]  /*0830*/  IMAD.WIDE R14, R14, 0x8, R22 ;  /* 0x000000080e0e7825 */ /* 0x004fe200078e0216 */
[----:B---3--:R-:W-:-:S06]  /*0840*/  DSETP.GT.AND P0, PT, R16, R18, PT ;  /* 0x000000121000722a */ /* 0x008fcc0003f04000 */
        /* <DEDUP_REMOVED lines=9> */
[----:B------:R-:W2:Y:S04]  /*08e0*/  LDG.E.64 R12, desc[UR18][R12.64+0x8] ;  /* 0x000008120c0c7981 */ /* 0x000ea8000c1e1b00 */
[----:B------:R-:W2:Y:S01]  /*08f0*/  LDG.E.64 R6, desc[UR18][R6.64+0x8] ;  /* 0x0000081206067981 */ /* 0x000ea2000c1e1b00 */
[----:B------:R-:W-:Y:S01]  /*0900*/  VIADD R3, R3, 0x2 ;  /* 0x0000000203037836 */ /* 0x000fe20000000000 */
[----:B--2---:R-:W-:-:S06]  /*0910*/  DSETP.GT.AND P0, PT, R12, R6, PT ;  /* 0x000000060c00722a */ /* 0x004fcc0003f04000 */
[----:B0-----:R-:W-:Y:S02]  /*0920*/  FSEL R20, R6, R12, P0 ;  /* 0x0000000c06147208 */ /* 0x001fe40000000000 */
[----:B------:R-:W-:-:S05]  /*0930*/  FSEL R21, R7, R13, P0 ;  /* 0x0000000d07157208 */ /* 0x000fca0000000000 */
[----:B------:R1:W-:Y:S02]  /*0940*/  STG.E.64 desc[UR18][R14.64+0x8], R20 ;  /* 0x000008140e007986 */ /* 0x0003e4000c101b12 */
.L_x_3:
[----:B------:R-:W-:Y:S05]  /*0950*/  BRA.U UP1, `(.L_x_0) ;  /* 0x0000000101647547 */ /* 0x000fea000b800000 */
[----:B------:R-:W0:Y:S01]  /*0960*/  LDC.64 R6, c[0x0][0x380] ;  /* 0x0000e000ff067b82 */ /* 0x000e220000000a00 */
[----:B------:R-:W-:-:S07]  /*0970*/  IMAD.IADD R4, R2, 0x1, R3 ;  /* 0x0000000102047824 */ /* 0x000fce00078e0203 */
[----:B------:R-:W3:Y:S08]  /*0980*/  LDC.64 R8, c[0x0][0x390] ;  /* 0x0000e400ff087b82 */ /* 0x000ef00000000a00 */
[----:B-12---:R-:W1:Y:S01]  /*0990*/  LDC.64 R10, c[0x0][0x3a0] ;  /* 0x0000e800ff0a7b82 */ /* 0x006e620000000a00 */
[----:B0-----:R-:W-:-:S07]  /*09a0*/  IMAD.WIDE.U32 R6, R3, 0x8, R6 ;  /* 0x0000000803067825 */ /* 0x001fce00078e0006 */
[----:B------:R-:W0:Y:S01]  /*09b0*/  LDC.64 R12, c[0x0][0x388] ;  /* 0x0000e200ff0c7b82 */ /* 0x000e220000000a00 */
[----:B------:R-:W2:Y:S01]  /*09c0*/  LDG.E.64 R6, desc[UR18][R6.64] ;  /* 0x0000001206067981 */ /* 0x000ea2000c1e1b00 */
[----:B---3--:R-:W-:-:S06]  /*09d0*/  IMAD.WIDE R8, R4, 0x8, R8 ;  /* 0x0000000804087825 */ /* 0x008fcc00078e0208 */
[----:B------:R-:W3:Y:S01]  /*09e0*/  LDC.64 R14, c[0x0][0x398] ;  /* 0x0000e600ff0e7b82 */ /* 0x000ee20000000a00 */
[----:B------:R-:W2:Y:S01]  /*09f0*/  LDG.E.64 R8, desc[UR18][R8.64] ;  /* 0x0000001208087981 */ /* 0x000ea2000c1e1b00 */
[----:B-1----:R-:W-:-:S04]  /*0a00*/  IMAD.WIDE R10, R4, 0x8, R10 ;  /* 0x00000008040a7825 */ /* 0x002fc800078e020a */
[----:B0-----:R-:W-:-:S04]  /*0a10*/  IMAD.WIDE.U32 R12, R3, 0x8, R12 ;  /* 0x00000008030c7825 */ /* 0x001fc800078e000c */
[----:B---3--:R-:W-:Y:S01]  /*0a20*/  IMAD.WIDE R14, R4, 0x8, R14 ;  /* 0x00000008040e7825 */ /* 0x008fe200078e020e */
[----:B--2---:R-:W-:-:S06]  /*0a30*/  DSETP.GT.AND P0, PT, R6, R8, PT ;  /* 0x000000080600722a */ /* 0x004fcc0003f04000 */
[----:B------:R-:W-:Y:S02]  /*0a40*/  FSEL R16, R6, R8, P0 ;  /* 0x0000000806107208 */ /* 0x000fe40000000000 */
[----:B------:R-:W-:Y:S02]  /*0a50*/  FSEL R17, R7, R9, P0 ;  /* 0x0000000907117208 */ /* 0x000fe40000000000 */
[----:B------:R-:W0:Y:S03]  /*0a60*/  LDC.64 R8, c[0x0][0x3a8] ;  /* 0x0000ea00ff087b82 */ /* 0x000e260000000a00 */
[----:B------:R3:W-:Y:S04]  /*0a70*/  STG.E.64 desc[UR18][R10.64], R16 ;  /* 0x000000100a007986 */ /* 0x0007e8000c101b12 */
[----:B------:R-:W2:Y:S04]  /*0a80*/  LDG.E.64 R12, desc[UR18][R12.64] ;  /* 0x000000120c0c7981 */ /* 0x000ea8000c1e1b00 */
[----:B------:R-:W2:Y:S01]  /*0a90*/  LDG.E.64 R14, desc[UR18][R14.64] ;  /* 0x000000120e0e7981 */ /* 0x000ea2000c1e1b00 */
[----:B0-----:R-:W-:Y:S01]  /*0aa0*/  IMAD.WIDE R4, R4, 0x8, R8 ;  /* 0x0000000804047825 */ /* 0x001fe200078e0208 */
[----:B--2---:R-:W-:-:S06]  /*0ab0*/  DSETP.GT.AND P0, PT, R12, R14, PT ;  /* 0x0000000e0c00722a */ /* 0x004fcc0003f04000 */
[----:B------:R-:W-:Y:S02]  /*0ac0*/  FSEL R6, R14, R12, P0 ;  /* 0x0000000c0e067208 */ /* 0x000fe40000000000 */
[----:B------:R-:W-:-:S05]  /*0ad0*/  FSEL R7, R15, R13, P0 ;  /* 0x0000000d0f077208 */ /* 0x000fca0000000000 */
[----:B------:R3:W-:Y:S02]  /*0ae0*/  STG.E.64 desc[UR18][R4.64], R6 ;  /* 0x0000000604007986 */ /* 0x0007e4000c101b12 */
.L_x_0:
[----:B------:R-:W0:Y:S02]  /*0af0*/  LDCU UR4, c[0x0][0x3c8] ;  /* 0x00007900ff0477ac */ /* 0x000e240008000800 */
[----:B0-----:R-:W-:-:S04]  /*0b00*/  UISETP.GE.AND UP0, UPT, UR4, 0x1, UPT ;  /* 0x000000010400788c */ /* 0x001fc8000bf06270 */
[----:B------:R-:W-:Y:S02]  /*0b10*/  USEL UR4, URZ, 0x1, UP0 ;  /* 0x00000001ff047887 */ /* 0x000fe40008000000 */
[----:B------:R-:W-:-:S04]  /*0b20*/  UISETP.LT.OR UP0, UPT, UR20, 0x1, !UP0 ;  /* 0x000000011400788c */ /* 0x000fc8000c701670 */
[----:B-123--:R-:W-:-:S05]  /*0b30*/  MOV R11, UR4 ;  /* 0x00000004000b7c02 */ /* 0x00efca0008000f00 */
[----:B------:R-:W-:Y:S05]  /*0b40*/  BRA.U UP0, `(.L_x_4) ;  /* 0x0000000100c07547 */ /* 0x000fea000b800000 */
[----:B------:R-:W0:Y:S01]  /*0b50*/  LDCU.64 UR4, c[0x0][0x3a0] ;  /* 0x00007400ff0477ac */ /* 0x000e220008000a00 */
[----:B------:R-:W-:Y:S01]  /*0b60*/  IMAD.WIDE R4, R2, 0x8, RZ ;  /* 0x0000000802047825 */ /* 0x000fe200078e02ff */
[----:B------:R-:W1:Y:S01]  /*0b70*/  LDCU UR6, c[0x0][0x3c0] ;  /* 0x00007800ff0677ac */ /* 0x000e620008000800 */
[----:B------:R-:W2:Y:S01]  /*0b80*/  LDCU.64 UR8, c[0x0][0x3a0] ;  /* 0x00007400ff0877ac */ /* 0x000ea20008000a00 */
[----:B0-----:R-:W-:-:S04]  /*0b90*/  IADD3 R6, P0, PT, R4, UR4, RZ ;  /* 0x0000000404067c10 */ /* 0x001fc8000ff1e0ff */
[----:B------:R-:W-:Y:S01]  /*0ba0*/  IADD3.X R7, PT, PT, R5, UR5, RZ, P0, !PT ;  /* 0x0000000505077c10 */ /* 0x000fe200087fe4ff */
[----:B------:R-:W-:Y:S01]  /*0bb0*/  BSSY.RECONVERGENT B0, `(.L_x_4) ;  /* 0x0000029000007945 */ /* 0x000fe20003800200 */
[----:B------:R-:W-:Y:S01]  /*0bc0*/  IMAD.MOV.U32 R3, RZ, RZ, RZ ;  /* 0x000000ffff037224 */ /* 0x000fe200078e00ff */
[----:B------:R-:W0:Y:S03]  /*0bd0*/  LDCU.64 UR4, c[0x0][0x3a8] ;  /* 0x00007500ff0477ac */ /* 0x000e260008000a00 */
[----:B-12---:R-:W5:Y:S03]  /*0be0*/  LDG.E.64 R6, desc[UR18][R6.64] ;  /* 0x0000001206067981 */ /* 0x006f66000c1e1b00 */
.L_x_9:
[----:B-1----:R-:W1:Y:S02]  /*0bf0*/  LDC.64 R8, c[0x0][0x3b0] ;  /* 0x0000ec00ff087b82 */ /* 0x002e640000000a00 */
[----:B-1----:R-:W-:-:S05]  /*0c00*/  IMAD.WIDE.U32 R8, R3, 0x8, R8 ;  /* 0x0000000803087825 */ /* 0x002fca00078e0008 */
[----:B------:R-:W2:Y:S01]  /*0c10*/  LDG.E.64 R10, desc[UR18][R8.64] ;  /* 0x00000012080a7981 */ /* 0x000ea2000c1e1b00 */
[----:B------:R-:W-:Y:S01]  /*0c20*/  BSSY.RELIABLE B1, `(.L_x_5) ;  /* 0x000001b000017945 */ /* 0x000fe20003800100 */
[----:B--2--5:R-:W-:-:S14]  /*0c30*/  DSETP.GTU.AND P0, PT, R10, R6, PT ;  /* 0x000000060a00722a */ /* 0x024fdc0003f0c000 */
[----:B------:R-:W-:Y:S05]  /*0c40*/  @P0 BRA `(.L_x_6) ;  /* 0x0000000000600947 */ /* 0x000fea0003800000 */
[----:B------:R-:W1:Y:S01]  /*0c50*/  LDC.64 R8, c[0x0][0x3b0] ;  /* 0x0000ec00ff087b82 */ /* 0x000e620000000a00 */
[----:B------:R-:W-:Y:S01]  /*0c60*/  IMAD.MOV.U32 R16, RZ, RZ, RZ ;  /* 0x000000ffff107224 */ /* 0x000fe200078e00ff */
[----:B------:R-:W-:Y:S01]  /*0c70*/  MOV R12, R4 ;  /* 0x00000004000c7202 */ /* 0x000fe20000000f00 */
[----:B------:R-:W-:-:S07]  /*0c80*/  IMAD.MOV.U32 R13, RZ, RZ, R5 ;  /* 0x000000ffff0d7224 */ /* 0x000fce00078e0005 */
.L_x_8:
[----:B0-----:R-:W-:-:S04]  /*0c90*/  IADD3 R12, P0, PT, R12, UR4, RZ ;  /* 0x000000040c0c7c10 */ /* 0x001fc8000ff1e0ff */
[----:B------:R-:W-:-:S06]  /*0ca0*/  IADD3.X R13, PT, PT, R13, UR5, RZ, P0, !PT ;  /* 0x000000050d0d7c10 */ /* 0x000fcc00087fe4ff */
[----:B------:R-:W2:Y:S02]  /*0cb0*/  LDG.E.64 R12, desc[UR18][R12.64] ;  /* 0x000000120c0c7981 */ /* 0x000ea4000c1e1b00 */
[----:B--2---:R-:W-:-:S14]  /*0cc0*/  DSETP.GE.AND P0, PT, R10, R12, PT ;  /* 0x0000000c0a00722a */ /* 0x004fdc0003f06000 */
[----:B------:R-:W-:Y:S05]  /*0cd0*/  @!P0 BRA `(.L_x_6) ;  /* 0x00000000003c8947 */ /* 0x000fea0003800000 */
[----:B------:R-:W-:Y:S01]  /*0ce0*/  VIADD R16, R16, 0x1 ;  /* 0x0000000110107836 */ /* 0x000fe20000000000 */
[----:B------:R-:W-:-:S04]  /*0cf0*/  MOV R11, RZ ;  /* 0x000000ff000b7202 */ /* 0x000fc80000000f00 */
[----:B------:R-:W-:-:S13]  /*0d00*/  ISETP.NE.AND P0, PT, R16, UR6, PT ;  /* 0x0000000610007c0c */ /* 0x000fda000bf05270 */
[----:B------:R-:W-:Y:S05]  /*0d10*/  @!P0 BREAK.RELIABLE B1 ;  /* 0x0000000000018942 */ /* 0x000fea0003800100 */
[----:B------:R-:W-:Y:S05]  /*0d20*/  @!P0 BRA `(.L_x_7) ;  /* 0x0000000000448947 */ /* 0x000fea0003800000 */
[----:B------:R-:W-:Y:S02]  /*0d30*/  IMAD.IADD R12, R2, 0x1, R16 ;  /* 0x00000001020c7824 */ /* 0x000fe400078e0210 */
[----:B------:R-:W-:Y:S02]  /*0d40*/  IMAD.IADD R11, R16, 0x1, R3 ;  /* 0x00000001100b7824 */ /* 0x000fe400078e0203 */
[----:B------:R-:W-:-:S04]  /*0d50*/  IMAD.WIDE R12, R12, 0x8, RZ ;  /* 0x000000080c0c7825 */ /* 0x000fc800078e02ff */
[----:B-1----:R-:W-:Y:S01]  /*0d60*/  IMAD.WIDE.U32 R10, R11, 0x8, R8 ;  /* 0x000000080b0a7825 */ /* 0x002fe200078e0008 */
[----:B------:R-:W-:-:S04]  /*0d70*/  IADD3 R14, P0, PT, R12, UR8, RZ ;  /* 0x000000080c0e7c10 */ /* 0x000fc8000ff1e0ff */
[----:B------:R-:W-:Y:S01]  /*0d80*/  IADD3.X R15, PT, PT, R13, UR9, RZ, P0, !PT ;  /* 0x000000090d0f7c10 */ /* 0x000fe200087fe4ff */
[----:B------:R-:W2:Y:S05]  /*0d90*/  LDG.E.64 R10, desc[UR18][R10.64] ;  /* 0x000000120a0a7981 */ /* 0x000eaa000c1e1b00 */
[----:B------:R-:W2:Y:S02]  /*0da0*/  LDG.E.64 R14, desc[UR18][R14.64] ;  /* 0x000000120e0e7981 */ /* 0x000ea4000c1e1b00 */
[----:B--2---:R-:W-:-:S14]  /*0db0*/  DSETP.GTU.AND P0, PT, R10, R14, PT ;  /* 0x0000000e0a00722a */ /* 0x004fdc0003f0c000 */
[----:B------:R-:W-:Y:S05]  /*0dc0*/  @!P0 BRA `(.L_x_8) ;  /* 0xfffffffc00b08947 */ /* 0x000fea000383ffff */
.L_x_6:
[----:B0-----:R-:W-:Y:S05]  /*0dd0*/  BSYNC.RELIABLE B1 ;  /* 0x0000000000017941 */ /* 0x001fea0003800100 */
.L_x_5:
[----:B------:R-:W0:Y:S01]  /*0de0*/  LDCU UR7, c[0x0][0x3c0] ;  /* 0x00007800ff0777ac */ /* 0x000e220008000800 */
[----:B------:R-:W2:Y:S01]  /*0df0*/  LDCU UR10, c[0x0][0x3c8] ;  /* 0x00007900ff0a77ac */ /* 0x000ea20008000800 */
[----:B0-----:R-:W-:-:S04]  /*0e00*/  IADD3 R3, PT, PT, R3, UR7, RZ ;  /* 0x0000000703037c10 */ /* 0x001fc8000fffe0ff */
[----:B--2---:R-:W-:-:S13]  /*0e10*/  ISETP.GE.AND P0, PT, R3, UR10, PT ;  /* 0x0000000a03007c0c */ /* 0x004fda000bf06270 */
[----:B------:R-:W-:Y:S05]  /*0e20*/  @!P0 BRA `(.L_x_9) ;  /* 0xfffffffc00708947 */ /* 0x000fea000383ffff */
[----:B------:R-:W-:-:S07]  /*0e30*/  IMAD.MOV.U32 R11, RZ, RZ, 0x1 ;  /* 0x00000001ff0b7424 */ /* 0x000fce00078e00ff */
.L_x_7:
[----:B------:R-:W-:Y:S05]  /*0e40*/  BSYNC.RECONVERGENT B0 ;  /* 0x0000000000007941 */ /* 0x000fea0003800200 */
.L_x_4:
[----:B------:R-:W0:Y:S02]  /*0e50*/  LDC.64 R2, c[0x0][0x3b8] ;  /* 0x0000ee00ff027b82 */ /* 0x000e240000000a00 */
[----:B0-----:R-:W-:-:S05]  /*0e60*/  IMAD.WIDE R2, R0, 0x4, R2 ;  /* 0x0000000400027825 */ /* 0x001fca00078e0202 */
[----:B------:R-:W-:Y:S01]  /*0e70*/  STG.E desc[UR18][R2.64], R11 ;  /* 0x0000000b02007986 */ /* 0x000fe2000c101912 */
[----:B------:R-:W-:Y:S05]  /*0e80*/  EXIT ;  /* 0x000000000000794d */ /* 0x000fea0003800000 */
.L_x_10:
[----:B------:R-:W-:-:S00]  /*0e90*/  BRA `(.L_x_10) ;  /* 0xfffffffc00fc7947 */ /* 0x000fc0000383ffff */
[----:B------:R-:W-:-:S00]  /*0ea0*/  NOP ;  /* 0x0000000000007918 */ /* 0x000fc00000000000 */
        /* <DEDUP_REMOVED lines=13> */
.L_x_11:


//--------------------- .nv.shared.reserved.0     --------------------------
	.section	.nv.shared.reserved.0,"aw",@nobits
	.weak		__nv_reservedSMEM_offset_0_alias
	.size		__nv_reservedSMEM_offset_0_alias, 0, 64
	.other		__nv_reservedSMEM_offset_0_alias,@"STO_CUDA_RESERVED_SHARED STV_DEFAULT"
__nv_reservedSMEM_offset_0_alias:
	.zero		0
	.zero		64


//--------------------- .nv.constant0.MergerHelper1 --------------------------
	.section	.nv.constant0.MergerHelper1,"a",@progbits
	.sectionflags	@""
	.align	4
.nv.constant0.MergerHelper1:
	.zero		972


//--------------------- SYMBOLS --------------------------

	.type		.nv.reservedSmem.offset0,@object
	.size		.nv.reservedSmem.offset0,0x4
